//
// Generated by NVIDIA NVVM Compiler
//
// Compiler Build ID: CL-36424714
// Cuda compilation tools, release 13.0, V13.0.88
// Based on NVVM 20.0.0
//

.version 9.0
.target sm_100
.address_size 64

	// .globl	_Z2f0Pbimi
.extern .func  (.param .b64 func_retval0) malloc
(
	.param .b64 malloc_param_0
)
;
.extern .func free
(
	.param .b64 free_param_0
)
;
.global .align 4 .b8 precalc_xorwow_matrix[102400];
.global .align 4 .b8 precalc_xorwow_offset_matrix[102400];
.global .align 4 .b8 mrg32k3aM1[2304];
.global .align 4 .b8 mrg32k3aM2[2304];
.global .align 4 .b8 mrg32k3aM1SubSeq[2016];
.global .align 4 .b8 mrg32k3aM2SubSeq[2016];
.global .align 4 .b8 mrg32k3aM1Seq[2304];
.global .align 4 .b8 mrg32k3aM2Seq[2304];
.const .align 8 .b8 __cr_lgamma_table[72];

.visible .entry _Z2f0Pbimi(
	.param .u64 .ptr .align 1 _Z2f0Pbimi_param_0,
	.param .u32 _Z2f0Pbimi_param_1,
	.param .u64 _Z2f0Pbimi_param_2,
	.param .u32 _Z2f0Pbimi_param_3
)
{
	.reg .pred 	%p<9>;
	.reg .b16 	%rs<15>;
	.reg .b32 	%r<145>;
	.reg .b64 	%rd<16>;

	ld.param.u64 	%rd5, [_Z2f0Pbimi_param_0];
	ld.param.u32 	%r14, [_Z2f0Pbimi_param_1];
	ld.param.u64 	%rd4, [_Z2f0Pbimi_param_2];
	ld.param.u32 	%r13, [_Z2f0Pbimi_param_3];
	cvta.to.global.u64 	%rd1, %rd5;
	mov.u32 	%r15, %ctaid.x;
	mov.u32 	%r16, %ntid.x;
	mov.u32 	%r17, %tid.x;
	mad.lo.s32 	%r1, %r15, %r16, %r17;
	setp.ge.s32 	%p1, %r1, %r14;
	@%p1 bra 	$L__BB0_11;
	{ // callseq 0, 0
	.param .b64 param0;
	st.param.b64 	[param0], 48;
	.param .b64 retval0;
	call.uni (retval0), 
	malloc, 
	(
	param0
	);
	ld.param.b64 	%rd6, [retval0];
	} // callseq 0
	cvt.s64.s32 	%rd7, %r1;
	mul.lo.s64 	%rd8, %rd4, %rd7;
	cvt.u32.u64 	%r18, %rd8;
	xor.b32  	%r19, %r18, -1429050551;
	mul.lo.s32 	%r20, %r19, 1099087573;
	{ .reg .b32 tmp; mov.b64 {tmp, %r21}, %rd8; }
	xor.b32  	%r22, %r21, -136515619;
	mul.lo.s32 	%r23, %r22, -1703105765;
	add.s32 	%r24, %r20, %r23;
	add.s32 	%r25, %r24, 6615241;
	add.s32 	%r26, %r20, 123456789;
	st.v2.u32 	[%rd6], {%r25, %r26};
	xor.b32  	%r27, %r20, 362436069;
	add.s32 	%r28, %r23, 521288629;
	st.v2.u32 	[%rd6+8], {%r27, %r28};
	xor.b32  	%r29, %r23, 88675123;
	add.s32 	%r30, %r20, 5783321;
	st.v2.u32 	[%rd6+16], {%r29, %r30};
	mov.b32 	%r31, 0;
	st.v2.u32 	[%rd6+24], {%r31, %r31};
	st.u32 	[%rd6+32], %r31;
	mov.b64 	%rd9, 0;
	st.u64 	[%rd6+40], %rd9;
	setp.lt.s32 	%p2, %r13, 1;
	@%p2 bra 	$L__BB0_10;
	mul.lo.s32 	%r2, %r13, %r1;
	and.b32  	%r3, %r13, 3;
	setp.lt.u32 	%p3, %r13, 4;
	mov.b32 	%r144, 0;
	@%p3 bra 	$L__BB0_5;
	and.b32  	%r144, %r13, 2147483644;
	neg.s32 	%r142, %r144;
	add.s64 	%rd3, %rd1, 1;
	mov.u32 	%r141, %r2;
$L__BB0_4:
	.pragma "nounroll";
	cvt.s64.s32 	%rd10, %r141;
	add.s64 	%rd11, %rd3, %rd10;
	ld.v2.u32 	{%r33, %r34}, [%rd6];
	shr.u32 	%r35, %r34, 2;
	xor.b32  	%r36, %r35, %r34;
	ld.v2.u32 	{%r37, %r38}, [%rd6+8];
	ld.v2.u32 	{%r39, %r40}, [%rd6+16];
	st.v2.u32 	[%rd6+8], {%r38, %r39};
	shl.b32 	%r41, %r40, 4;
	shl.b32 	%r42, %r36, 1;
	xor.b32  	%r43, %r42, %r41;
	xor.b32  	%r44, %r43, %r36;
	xor.b32  	%r45, %r44, %r40;
	st.v2.u32 	[%rd6+16], {%r40, %r45};
	add.s32 	%r46, %r33, 362437;
	st.v2.u32 	[%rd6], {%r46, %r37};
	add.s32 	%r47, %r45, %r46;
	cvt.u16.u32 	%rs1, %r47;
	and.b16  	%rs2, %rs1, 1;
	st.global.u8 	[%rd11+-1], %rs2;
	ld.v2.u32 	{%r48, %r49}, [%rd6];
	shr.u32 	%r50, %r49, 2;
	xor.b32  	%r51, %r50, %r49;
	ld.v2.u32 	{%r52, %r53}, [%rd6+8];
	ld.v2.u32 	{%r54, %r55}, [%rd6+16];
	st.v2.u32 	[%rd6+8], {%r53, %r54};
	shl.b32 	%r56, %r55, 4;
	shl.b32 	%r57, %r51, 1;
	xor.b32  	%r58, %r57, %r56;
	xor.b32  	%r59, %r58, %r51;
	xor.b32  	%r60, %r59, %r55;
	st.v2.u32 	[%rd6+16], {%r55, %r60};
	add.s32 	%r61, %r48, 362437;
	st.v2.u32 	[%rd6], {%r61, %r52};
	add.s32 	%r62, %r60, %r61;
	cvt.u16.u32 	%rs3, %r62;
	and.b16  	%rs4, %rs3, 1;
	st.global.u8 	[%rd11], %rs4;
	ld.v2.u32 	{%r63, %r64}, [%rd6];
	shr.u32 	%r65, %r64, 2;
	xor.b32  	%r66, %r65, %r64;
	ld.v2.u32 	{%r67, %r68}, [%rd6+8];
	ld.v2.u32 	{%r69, %r70}, [%rd6+16];
	st.v2.u32 	[%rd6+8], {%r68, %r69};
	shl.b32 	%r71, %r70, 4;
	shl.b32 	%r72, %r66, 1;
	xor.b32  	%r73, %r72, %r71;
	xor.b32  	%r74, %r73, %r66;
	xor.b32  	%r75, %r74, %r70;
	st.v2.u32 	[%rd6+16], {%r70, %r75};
	add.s32 	%r76, %r63, 362437;
	st.v2.u32 	[%rd6], {%r76, %r67};
	add.s32 	%r77, %r75, %r76;
	cvt.u16.u32 	%rs5, %r77;
	and.b16  	%rs6, %rs5, 1;
	st.global.u8 	[%rd11+1], %rs6;
	ld.v2.u32 	{%r78, %r79}, [%rd6];
	shr.u32 	%r80, %r79, 2;
	xor.b32  	%r81, %r80, %r79;
	ld.v2.u32 	{%r82, %r83}, [%rd6+8];
	ld.v2.u32 	{%r84, %r85}, [%rd6+16];
	st.v2.u32 	[%rd6+8], {%r83, %r84};
	shl.b32 	%r86, %r85, 4;
	shl.b32 	%r87, %r81, 1;
	xor.b32  	%r88, %r87, %r86;
	xor.b32  	%r89, %r88, %r81;
	xor.b32  	%r90, %r89, %r85;
	st.v2.u32 	[%rd6+16], {%r85, %r90};
	add.s32 	%r91, %r78, 362437;
	st.v2.u32 	[%rd6], {%r91, %r82};
	add.s32 	%r92, %r90, %r91;
	cvt.u16.u32 	%rs7, %r92;
	and.b16  	%rs8, %rs7, 1;
	st.global.u8 	[%rd11+2], %rs8;
	add.s32 	%r142, %r142, 4;
	add.s32 	%r141, %r141, 4;
	setp.ne.s32 	%p4, %r142, 0;
	@%p4 bra 	$L__BB0_4;
$L__BB0_5:
	setp.eq.s32 	%p5, %r3, 0;
	@%p5 bra 	$L__BB0_10;
	setp.eq.s32 	%p6, %r3, 1;
	@%p6 bra 	$L__BB0_8;
	ld.v2.u32 	{%r93, %r94}, [%rd6];
	shr.u32 	%r95, %r94, 2;
	xor.b32  	%r96, %r95, %r94;
	ld.v2.u32 	{%r97, %r98}, [%rd6+8];
	ld.v2.u32 	{%r99, %r100}, [%rd6+16];
	st.v2.u32 	[%rd6+8], {%r98, %r99};
	shl.b32 	%r101, %r100, 4;
	shl.b32 	%r102, %r96, 1;
	xor.b32  	%r103, %r102, %r101;
	xor.b32  	%r104, %r103, %r96;
	xor.b32  	%r105, %r104, %r100;
	st.v2.u32 	[%rd6+16], {%r100, %r105};
	add.s32 	%r106, %r93, 362437;
	st.v2.u32 	[%rd6], {%r106, %r97};
	add.s32 	%r107, %r105, %r106;
	cvt.u16.u32 	%rs9, %r107;
	and.b16  	%rs10, %rs9, 1;
	add.s32 	%r108, %r144, %r2;
	cvt.s64.s32 	%rd12, %r108;
	add.s64 	%rd13, %rd1, %rd12;
	st.global.u8 	[%rd13], %rs10;
	ld.v2.u32 	{%r109, %r110}, [%rd6];
	shr.u32 	%r111, %r110, 2;
	xor.b32  	%r112, %r111, %r110;
	ld.v2.u32 	{%r113, %r114}, [%rd6+8];
	ld.v2.u32 	{%r115, %r116}, [%rd6+16];
	st.v2.u32 	[%rd6+8], {%r114, %r115};
	shl.b32 	%r117, %r116, 4;
	shl.b32 	%r118, %r112, 1;
	xor.b32  	%r119, %r118, %r117;
	xor.b32  	%r120, %r119, %r112;
	xor.b32  	%r121, %r120, %r116;
	st.v2.u32 	[%rd6+16], {%r116, %r121};
	add.s32 	%r122, %r109, 362437;
	st.v2.u32 	[%rd6], {%r122, %r113};
	add.s32 	%r123, %r121, %r122;
	cvt.u16.u32 	%rs11, %r123;
	and.b16  	%rs12, %rs11, 1;
	st.global.u8 	[%rd13+1], %rs12;
	add.s32 	%r144, %r144, 2;
$L__BB0_8:
	and.b32  	%r124, %r13, 1;
	setp.eq.b32 	%p7, %r124, 1;
	not.pred 	%p8, %p7;
	@%p8 bra 	$L__BB0_10;
	ld.v2.u32 	{%r125, %r126}, [%rd6];
	shr.u32 	%r127, %r126, 2;
	xor.b32  	%r128, %r127, %r126;
	ld.v2.u32 	{%r129, %r130}, [%rd6+8];
	ld.v2.u32 	{%r131, %r132}, [%rd6+16];
	st.v2.u32 	[%rd6+8], {%r130, %r131};
	shl.b32 	%r133, %r132, 4;
	shl.b32 	%r134, %r128, 1;
	xor.b32  	%r135, %r134, %r133;
	xor.b32  	%r136, %r135, %r128;
	xor.b32  	%r137, %r136, %r132;
	st.v2.u32 	[%rd6+16], {%r132, %r137};
	add.s32 	%r138, %r125, 362437;
	st.v2.u32 	[%rd6], {%r138, %r129};
	add.s32 	%r139, %r137, %r138;
	cvt.u16.u32 	%rs13, %r139;
	and.b16  	%rs14, %rs13, 1;
	add.s32 	%r140, %r144, %r2;
	cvt.s64.s32 	%rd14, %r140;
	add.s64 	%rd15, %rd1, %rd14;
	st.global.u8 	[%rd15], %rs14;
$L__BB0_10:
	{ // callseq 1, 0
	.param .b64 param0;
	st.param.b64 	[param0], %rd6;
	call.uni 
	free, 
	(
	param0
	);
	} // callseq 1
$L__BB0_11:
	ret;

}


// ===== COMPILED SASS (sm_100) =====

	.target	sm_100

	.elftype	@"ET_EXEC"


//--------------------- .note.nv.tkinfo           --------------------------
	.section	.note.nv.tkinfo,"",@"SHT_NOTE"
	.sectionflags	@"SHF_NOTE_NV_TKINFO"
	.tkinfo
        /*0018*/ 	.word	0x00000002
        /*0030*/ 	.string	""
        /*0030*/ 	.string	"ptxas"
        /*0030*/ 	.string	"Cuda compilation tools, release 13.0, V13.0.88"
        /*0030*/ 	.string	"Build cuda_13.0.r13.0/compiler.36424714_0"
        /*0030*/ 	.string	"-arch sm_100 -m 64 "



//--------------------- .note.nv.cuinfo           --------------------------
	.section	.note.nv.cuinfo,"",@"SHT_NOTE"
	.sectionflags	@"SHF_NOTE_NV_CUINFO"
        /*0018*/ 	.short	0x0002
        /*001a*/ 	.short	0x0064
        /*001c*/ 	.short	0x0082
	.zero		2


//--------------------- .nv.info                  --------------------------
	.section	.nv.info,"",@"SHT_CUDA_INFO"
	.align	4


	//----- nvinfo : EIATTR_REGCOUNT
	.align		4
        /*0000*/ 	.byte	0x04, 0x2f
        /*0002*/ 	.short	(.L_10 - .L_9)
	.align		4
.L_9:
        /*0004*/ 	.word	index@(_Z2f0Pbimi)
        /*0008*/ 	.word	0x0000001c


	//----- nvinfo : EIATTR_FRAME_SIZE
	.align		4
.L_10:
        /*000c*/ 	.byte	0x04, 0x11
        /*000e*/ 	.short	(.L_12 - .L_11)
	.align		4
.L_11:
        /*0010*/ 	.word	index@(_Z2f0Pbimi)
        /*0014*/ 	.word	0x00000000


	//----- nvinfo : EIATTR_MIN_STACK_SIZE
	.align		4
.L_12:
        /*0018*/ 	.byte	0x04, 0x12
        /*001a*/ 	.short	(.L_14 - .L_13)
	.align		4
.L_13:
        /*001c*/ 	.word	index@(_Z2f0Pbimi)
        /*0020*/ 	.word	0x00000000
.L_14:


//--------------------- .nv.compat                --------------------------
	.section	.nv.compat,"",@"SHT_CUDA_COMPAT_INFO"
	.align	4
        /*0000*/ 	.byte	0x02, 0x09, 0x00, 0x00, 0x02, 0x02, 0x01, 0x00, 0x02, 0x05, 0x05, 0x00, 0x03, 0x07, 0x01, 0x01
        /*0010*/ 	.byte	0x02, 0x03, 0x00, 0x00, 0x02, 0x06, 0x01, 0x00, 0x04, 0x0b, 0x08, 0x00, 0x09, 0x00, 0x00, 0x00
        /*0020*/ 	.byte	0x00, 0x00, 0x00, 0x00


//--------------------- .nv.info._Z2f0Pbimi       --------------------------
	.section	.nv.info._Z2f0Pbimi,"",@"SHT_CUDA_INFO"
	.sectionflags	@""
	.align	4


	//----- nvinfo : EIATTR_CUDA_API_VERSION
	.align		4
        /*0000*/ 	.byte	0x04, 0x37
        /*0002*/ 	.short	(.L_16 - .L_15)
.L_15:
        /*0004*/ 	.word	0x00000082


	//----- nvinfo : EIATTR_KPARAM_INFO
	.align		4
.L_16:
        /*0008*/ 	.byte	0x04, 0x17
        /*000a*/ 	.short	(.L_18 - .L_17)
.L_17:
        /*000c*/ 	.word	0x00000000
        /*0010*/ 	.short	0x0003
        /*0012*/ 	.short	0x0018
        /*0014*/ 	.byte	0x00, 0xf0, 0x11, 0x00


	//----- nvinfo : EIATTR_KPARAM_INFO
	.align		4
.L_18:
        /*0018*/ 	.byte	0x04, 0x17
        /*001a*/ 	.short	(.L_20 - .L_19)
.L_19:
        /*001c*/ 	.word	0x00000000
        /*0020*/ 	.short	0x0002
        /*0022*/ 	.short	0x0010
        /*0024*/ 	.byte	0x00, 0xf0, 0x21, 0x00


	//----- nvinfo : EIATTR_KPARAM_INFO
	.align		4
.L_20:
        /*0028*/ 	.byte	0x04, 0x17
        /*002a*/ 	.short	(.L_22 - .L_21)
.L_21:
        /*002c*/ 	.word	0x00000000
        /*0030*/ 	.short	0x0001
        /*0032*/ 	.short	0x0008
        /*0034*/ 	.byte	0x00, 0xf0, 0x11, 0x00


	//----- nvinfo : EIATTR_KPARAM_INFO
	.align		4
.L_22:
        /*0038*/ 	.byte	0x04, 0x17
        /*003a*/ 	.short	(.L_24 - .L_23)
.L_23:
        /*003c*/ 	.word	0x00000000
        /*0040*/ 	.short	0x0000
        /*0042*/ 	.short	0x0000
        /*0044*/ 	.byte	0x00, 0xf5, 0x21, 0x00


	//----- nvinfo : EIATTR_SPARSE_MMA_MASK
	.align		4
.L_24:
        /*0048*/ 	.byte	0x03, 0x50
        /*004a*/ 	.short	0x0000


	//----- nvinfo : EIATTR_MAXREG_COUNT
	.align		4
        /*004c*/ 	.byte	0x03, 0x1b
        /*004e*/ 	.short	0x00ff


	//----- nvinfo : EIATTR_EXTERNS
	.align		4
        /*0050*/ 	.byte	0x04, 0x0f
        /*0052*/ 	.short	(.L_26 - .L_25)


	//   ....[0]....
	.align		4
.L_25:
        /*0054*/ 	.word	index@(malloc)


	//   ....[1]....
	.align		4
        /*0058*/ 	.word	index@(free)


	//----- nvinfo : EIATTR_MERCURY_ISA_VERSION
	.align		4
.L_26:
        /*005c*/ 	.byte	0x03, 0x5f
        /*005e*/ 	.short	0x0101


	//----- nvinfo : EIATTR_VRC_CTA_INIT_COUNT
	.align		4
        /*0060*/ 	.byte	0x02, 0x4a
	.zero		1
	.zero		1


	//----- nvinfo : EIATTR_SYSCALL_OFFSETS
	.align		4
        /*0064*/ 	.byte	0x04, 0x46
        /*0066*/ 	.short	(.L_28 - .L_27)


	//   ....[0]....
.L_27:
        /*0068*/ 	.word	0x000000f0


	//   ....[1]....
        /*006c*/ 	.word	0x00000d80


	//----- nvinfo : EIATTR_EXIT_INSTR_OFFSETS
	.align		4
.L_28:
        /*0070*/ 	.byte	0x04, 0x1c
        /*0072*/ 	.short	(.L_30 - .L_29)


	//   ....[0]....
.L_29:
        /*0074*/ 	.word	0x00000070


	//   ....[1]....
        /*0078*/ 	.word	0x00000d90


	//----- nvinfo : EIATTR_CRS_STACK_SIZE
	.align		4
.L_30:
        /*007c*/ 	.byte	0x04, 0x1e
        /*007e*/ 	.short	(.L_32 - .L_31)
.L_31:
        /*0080*/ 	.word	0x00000000


	//----- nvinfo : EIATTR_CBANK_PARAM_SIZE
	.align		4
.L_32:
        /*0084*/ 	.byte	0x03, 0x19
        /*0086*/ 	.short	0x001c


	//----- nvinfo : EIATTR_PARAM_CBANK
	.align		4
        /*0088*/ 	.byte	0x04, 0x0a
        /*008a*/ 	.short	(.L_34 - .L_33)
	.align		4
.L_33:
        /*008c*/ 	.word	index@(.nv.constant0._Z2f0Pbimi)
        /*0090*/ 	.short	0x0380
        /*0092*/ 	.short	0x001c


	//----- nvinfo : EIATTR_SW_WAR
	.align		4
.L_34:
        /*0094*/ 	.byte	0x04, 0x36
        /*0096*/ 	.short	(.L_36 - .L_35)
.L_35:
        /*0098*/ 	.word	0x00000008
.L_36:


//--------------------- .nv.callgraph             --------------------------
	.section	.nv.callgraph,"",@"SHT_CUDA_CALLGRAPH"
	.align	4
	.sectionentsize	8
	.align		4
        /*0000*/ 	.word	0x00000000
	.align		4
        /*0004*/ 	.word	0xffffffff
	.align		4
        /*0008*/ 	.word	index@(_Z2f0Pbimi)
	.align		4
        /*000c*/ 	.word	index@(free)
	.align		4
        /*0010*/ 	.word	index@(_Z2f0Pbimi)
	.align		4
        /*0014*/ 	.word	index@(malloc)
	.align		4
        /*0018*/ 	.word	0x00000000
	.align		4
        /*001c*/ 	.word	0xfffffffe
	.align		4
        /*0020*/ 	.word	0x00000000
	.align		4
        /*0024*/ 	.word	0xfffffffd
	.align		4
        /*0028*/ 	.word	0x00000000
	.align		4
        /*002c*/ 	.word	0xfffffffc


//--------------------- .nv.constant4             --------------------------
	.section	.nv.constant4,"a",@progbits
	.align	8
	.align		8
.nv.constant4:
        /*0000*/ 	.dword	malloc
	.align		8
        /*0008*/ 	.dword	free
	.align		8
        /*0010*/ 	.dword	precalc_xorwow_matrix
	.align		8
        /*0018*/ 	.dword	precalc_xorwow_offset_matrix
	.align		8
        /*0020*/ 	.dword	mrg32k3aM1
	.align		8
        /*0028*/ 	.dword	mrg32k3aM2
	.align		8
        /*0030*/ 	.dword	mrg32k3aM1SubSeq
	.align		8
        /*0038*/ 	.dword	mrg32k3aM2SubSeq
	.align		8
        /*0040*/ 	.dword	mrg32k3aM1Seq
	.align		8
        /*0048*/ 	.dword	mrg32k3aM2Seq


//--------------------- .nv.constant3             --------------------------
	.section	.nv.constant3,"a",@progbits
	.align	8
.nv.constant3:
	.type		__cr_lgamma_table,@object
	.size		__cr_lgamma_table,(.L_8 - __cr_lgamma_table)
__cr_lgamma_table:
        /*0000*/ 	.byte	0x00, 0x00, 0x00, 0x00, 0x00, 0x00, 0x00, 0x00, 0x00, 0x00, 0x00, 0x00, 0x00, 0x00, 0x00, 0x00
        /*0010*/ 	.byte	0xef, 0x39, 0xfa, 0xfe, 0x42, 0x2e, 0xe6, 0x3f, 0x02, 0x20, 0x2a, 0xfa, 0x0b, 0xab, 0xfc, 0x3f
        /*0020*/ 	.byte	0xf9, 0x2c, 0x92, 0x7c, 0xa7, 0x6c, 0x09, 0x40, 0xc9, 0x79, 0x44, 0x3c, 0x64, 0x26, 0x13, 0x40
        /*0030*/ 	.byte	0xca, 0x01, 0xcf, 0x3a, 0x27, 0x51, 0x1a, 0x40, 0x30, 0xcc, 0x2d, 0xf3, 0xe1, 0x0c, 0x21, 0x40
        /*0040*/ 	.byte	0x0d, 0xb7, 0xfc, 0x82, 0x8e, 0x35, 0x25, 0x40
.L_8:


//--------------------- .text._Z2f0Pbimi          --------------------------
	.section	.text._Z2f0Pbimi,"ax",@progbits
	.align	128
        .global         _Z2f0Pbimi
        .type           _Z2f0Pbimi,@function
        .size           _Z2f0Pbimi,(.L_x_7 - _Z2f0Pbimi)
        .other          _Z2f0Pbimi,@"STO_CUDA_ENTRY STV_DEFAULT"
_Z2f0Pbimi:
.text._Z2f0Pbimi:
[----:B------:R-:W0:Y:S01]  /*0000*/  LDC R1, c[0x0][0x37c] ;  /* 0x0000df00ff017b82 */ /* 0x000e220000000800 */
[----:B------:R-:W1:Y:S07]  /*0010*/  S2R R0, SR_TID.X ;  /* 0x0000000000007919 */ /* 0x000e6e0000002100 */
[----:B------:R-:W1:Y:S01]  /*0020*/  S2UR UR4, SR_CTAID.X ;  /* 0x00000000000479c3 */ /* 0x000e620000002500 */
[----:B------:R-:W2:Y:S07]  /*0030*/  LDCU UR5, c[0x0][0x388] ;  /* 0x00007100ff0577ac */ /* 0x000eae0008000800 */
[----:B------:R-:W1:Y:S02]  /*0040*/  LDC R17, c[0x0][0x360] ;  /* 0x0000d800ff117b82 */ /* 0x000e640000000800 */
[----:B-1----:R-:W-:-:S05]  /*0050*/  IMAD R17, R17, UR4, R0 ;  /* 0x0000000411117c24 */ /* 0x002fca000f8e0200 */
[----:B--2---:R-:W-:-:S13]  /*0060*/  ISETP.GE.AND P0, PT, R17, UR5, PT ;  /* 0x0000000511007c0c */ /* 0x004fda000bf06270 */
[----:B0-----:R-:W-:Y:S05]  /*0070*/  @P0 EXIT ;  /* 0x000000000000094d */ /* 0x001fea0003800000 */
[----:B------:R-:W-:Y:S01]  /*0080*/  MOV R0, 0x0 ;  /* 0x0000000000007802 */ /* 0x000fe20000000f00 */
[----:B------:R-:W-:Y:S01]  /*0090*/  IMAD.MOV.U32 R4, RZ, RZ, 0x30 ;  /* 0x00000030ff047424 */ /* 0x000fe200078e00ff */
[----:B------:R-:W0:Y:S01]  /*00a0*/  LDCU.64 UR36, c[0x0][0x358] ;  /* 0x00006b00ff2477ac */ /* 0x000e220008000a00 */
[----:B------:R-:W-:Y:S01]  /*00b0*/  IMAD.MOV.U32 R5, RZ, RZ, RZ ;  /* 0x000000ffff057224 */ /* 0x000fe200078e00ff */
[----:B------:R1:W2:Y:S01]  /*00c0*/  LDC.64 R2, c[0x4][R0] ;  /* 0x0100000000027b82 */ /* 0x0002a20000000a00 */
[----:B------:R-:W3:Y:S05]  /*00d0*/  LDCU.64 UR38, c[0x0][0x380] ;  /* 0x00007000ff2677ac */ /* 0x000eea0008000a00 */
[----:B------:R-:W-:-:S07]  /*00e0*/  LEPC R20, `(.L_x_0) ;  /* 0x000000001014794e */ /* 0x000fce0000000000 */
[----:B0123--:R-:W-:Y:S05]  /*00f0*/  CALL.ABS.NOINC R2 ;  /* 0x0000000002007343 */ /* 0x00ffea0003c00000 */
.L_x_0:
[----:B------:R-:W0:Y:S01]  /*0100*/  LDCU.64 UR4, c[0x0][0x390] ;  /* 0x00007200ff0477ac */ /* 0x000e220008000a00 */
[----:B------:R-:W-:Y:S01]  /*0110*/  SHF.R.S32.HI R0, RZ, 0x1f, R17 ;  /* 0x0000001fff007819 */ /* 0x000fe20000011411 */
[----:B------:R1:W-:Y:S04]  /*0120*/  ST.E.64 desc[UR36][R4.64+0x18], RZ ;  /* 0x000018ff04007985 */ /* 0x0003e8000c101b24 */
[----:B------:R1:W-:Y:S04]  /*0130*/  ST.E desc[UR36][R4.64+0x20], RZ ;  /* 0x000020ff04007985 */ /* 0x0003e8000c101924 */
[----:B------:R1:W-:Y:S01]  /*0140*/  ST.E.64 desc[UR36][R4.64+0x28], RZ ;  /* 0x000028ff04007985 */ /* 0x0003e2000c101b24 */
[----:B0-----:R-:W-:-:S02]  /*0150*/  IMAD R0, R0, UR4, RZ ;  /* 0x0000000400007c24 */ /* 0x001fc4000f8e02ff */
[----:B------:R-:W-:-:S04]  /*0160*/  IMAD.WIDE.U32 R2, R17, UR4, RZ ;  /* 0x0000000411027c25 */ /* 0x000fc8000f8e00ff */
[----:B------:R-:W-:Y:S01]  /*0170*/  IMAD R7, R17, UR5, R0 ;  /* 0x0000000511077c24 */ /* 0x000fe2000f8e0200 */
[----:B------:R-:W-:-:S03]  /*0180*/  LOP3.LUT R2, R2, 0xaad26b49, RZ, 0x3c, !PT ;  /* 0xaad26b4902027812 */ /* 0x000fc600078e3cff */
[----:B------:R-:W-:Y:S02]  /*0190*/  IMAD.IADD R0, R3, 0x1, R7 ;  /* 0x0000000103007824 */ /* 0x000fe400078e0207 */
[----:B------:R-:W-:-:S03]  /*01a0*/  IMAD R2, R2, 0x4182bed5, RZ ;  /* 0x4182bed502027824 */ /* 0x000fc600078e02ff */
[----:B------:R-:W-:Y:S01]  /*01b0*/  LOP3.LUT R0, R0, 0xf7dcefdd, RZ, 0x3c, !PT ;  /* 0xf7dcefdd00007812 */ /* 0x000fe200078e3cff */
[C---:B------:R-:W-:Y:S01]  /*01c0*/  VIADD R7, R2.reuse, 0x75bcd15 ;  /* 0x075bcd1502077836 */ /* 0x040fe20000000000 */
[C---:B------:R-:W-:Y:S01]  /*01d0*/  LOP3.LUT R8, R2.reuse, 0x159a55e5, RZ, 0x3c, !PT ;  /* 0x159a55e502087812 */ /* 0x040fe200078e3cff */
[----:B------:R-:W-:Y:S02]  /*01e0*/  VIADD R11, R2, 0x583f19 ;  /* 0x00583f19020b7836 */ /* 0x000fe40000000000 */
[----:B------:R-:W-:Y:S02]  /*01f0*/  IMAD R3, R0, -0x658354e5, RZ ;  /* 0x9a7cab1b00037824 */ /* 0x000fe400078e02ff */
[----:B------:R-:W0:Y:S02]  /*0200*/  LDC R0, c[0x0][0x398] ;  /* 0x0000e600ff007b82 */ /* 0x000e240000000800 */
[----:B------:R-:W-:Y:S01]  /*0210*/  VIADD R9, R3, 0x1f123bb5 ;  /* 0x1f123bb503097836 */ /* 0x000fe20000000000 */
[----:B------:R-:W-:-:S02]  /*0220*/  IADD3 R6, PT, PT, R2, 0x64f0c9, R3 ;  /* 0x0064f0c902067810 */ /* 0x000fc40007ffe003 */
[----:B------:R-:W-:Y:S02]  /*0230*/  LOP3.LUT R10, R3, 0x5491333, RZ, 0x3c, !PT ;  /* 0x05491333030a7812 */ /* 0x000fe400078e3cff */
[----:B------:R1:W-:Y:S04]  /*0240*/  ST.E.64 desc[UR36][R4.64+0x8], R8 ;  /* 0x0000080804007985 */ /* 0x0003e8000c101b24 */
[----:B------:R1:W-:Y:S04]  /*0250*/  ST.E.64 desc[UR36][R4.64], R6 ;  /* 0x0000000604007985 */ /* 0x0003e8000c101b24 */
[----:B------:R1:W-:Y:S01]  /*0260*/  ST.E.64 desc[UR36][R4.64+0x10], R10 ;  /* 0x0000100a04007985 */ /* 0x0003e2000c101b24 */
[----:B0-----:R-:W-:-:S13]  /*0270*/  ISETP.GE.AND P0, PT, R0, 0x1, PT ;  /* 0x000000010000780c */ /* 0x001fda0003f06270 */
[----:B-1----:R-:W-:Y:S05]  /*0280*/  @!P0 BRA `(.L_x_1) ;  /* 0x0000000800b08947 */ /* 0x002fea0003800000 */
[C---:B------:R-:W-:Y:S01]  /*0290*/  ISETP.GE.U32.AND P1, PT, R0.reuse, 0x4, PT ;  /* 0x000000040000780c */ /* 0x040fe20003f26070 */
[----:B------:R-:W-:Y:S01]  /*02a0*/  IMAD R6, R17, R0, RZ ;  /* 0x0000000011067224 */ /* 0x000fe200078e02ff */
[----:B------:R-:W-:Y:S01]  /*02b0*/  LOP3.LUT R22, R0, 0x3, RZ, 0xc0, !PT ;  /* 0x0000000300167812 */ /* 0x000fe200078ec0ff */
[----:B------:R-:W-:-:S03]  /*02c0*/  IMAD.MOV.U32 R7, RZ, RZ, RZ ;  /* 0x000000ffff077224 */ /* 0x000fc600078e00ff */
[----:B------:R-:W-:-:S07]  /*02d0*/  ISETP.NE.AND P0, PT, R22, RZ, PT ;  /* 0x000000ff1600720c */ /* 0x000fce0003f05270 */
[----:B------:R-:W-:Y:S06]  /*02e0*/  @!P1 BRA `(.L_x_2) ;  /* 0x00000004006c9947 */ /* 0x000fec0003800000 */
[----:B------:R-:W-:Y:S01]  /*02f0*/  LOP3.LUT R7, R0, 0x7ffffffc, RZ, 0xc0, !PT ;  /* 0x7ffffffc00077812 */ /* 0x000fe200078ec0ff */
[----:B------:R-:W-:Y:S01]  /*0300*/  BSSY.RECONVERGENT B0, `(.L_x_2) ;  /* 0x0000059000007945 */ /* 0x000fe20003800200 */
[----:B------:R-:W-:-:S03]  /*0310*/  MOV R8, R6 ;  /* 0x0000000600087202 */ /* 0x000fc60000000f00 */
[----:B------:R-:W-:-:S07]  /*0320*/  IMAD.MOV R9, RZ, RZ, -R7 ;  /* 0x000000ffff097224 */ /* 0x000fce00078e0a07 */
.L_x_3:
[----:B--2---:R-:W2:Y:S04]  /*0330*/  LD.E.64 R2, desc[UR36][R4.64] ;  /* 0x0000002404027980 */ /* 0x004ea8000c101b00 */
[----:B------:R-:W3:Y:S04]  /*0340*/  LD.E.64 R10, desc[UR36][R4.64+0x10] ;  /* 0x00001024040a7980 */ /* 0x000ee8000c101b00 */
[----:B------:R-:W4:Y:S01]  /*0350*/  LD.E.64 R12, desc[UR36][R4.64+0x8] ;  /* 0x00000824040c7980 */ /* 0x000f22000c101b00 */
[----:B--2---:R-:W-:-:S04]  /*0360*/  SHF.R.U32.HI R14, RZ, 0x2, R3 ;  /* 0x00000002ff0e7819 */ /* 0x004fc80000011603 */
[----:B------:R-:W-:Y:S01]  /*0370*/  LOP3.LUT R14, R14, R3, RZ, 0x3c, !PT ;  /* 0x000000030e0e7212 */ /* 0x000fe200078e3cff */
[----:B---3--:R-:W-:Y:S02]  /*0380*/  IMAD.SHL.U32 R3, R11, 0x10, RZ ;  /* 0x000000100b037824 */ /* 0x008fe400078e00ff */
[----:B------:R-:W-:Y:S02]  /*0390*/  IMAD.MOV.U32 R17, RZ, RZ, R10 ;  /* 0x000000ffff117224 */ /* 0x000fe400078e000a */
[----:B------:R-:W-:Y:S02]  /*03a0*/  IMAD.SHL.U32 R15, R14, 0x2, RZ ;  /* 0x000000020e0f7824 */ /* 0x000fe400078e00ff */
[----:B------:R-:W-:-:S03]  /*03b0*/  IMAD.MOV.U32 R18, RZ, RZ, R11 ;  /* 0x000000ffff127224 */ /* 0x000fc600078e000b */
[----:B------:R-:W-:Y:S01]  /*03c0*/  LOP3.LUT R16, R14, R15, R3, 0x96, !PT ;  /* 0x0000000f0e107212 */ /* 0x000fe200078e9603 */
[----:B------:R-:W-:Y:S01]  /*03d0*/  VIADD R14, R2, 0x587c5 ;  /* 0x000587c5020e7836 */ /* 0x000fe20000000000 */
[----:B------:R-:W-:Y:S01]  /*03e0*/  IADD3.X R2, P1, PT, R8, UR38, RZ, PT, !PT ;  /* 0x0000002608027c10 */ /* 0x000fe2000bf3e4ff */
[----:B----4-:R-:W-:Y:S01]  /*03f0*/  IMAD.MOV.U32 R15, RZ, RZ, R12 ;  /* 0x000000ffff0f7224 */ /* 0x010fe200078e000c */
[----:B------:R-:W-:Y:S02]  /*0400*/  LOP3.LUT R19, R16, R11, RZ, 0x3c, !PT ;  /* 0x0000000b10137212 */ /* 0x000fe400078e3cff */
[----:B------:R-:W-:Y:S02]  /*0410*/  MOV R16, R13 ;  /* 0x0000000d00107202 */ /* 0x000fe40000000f00 */
[----:B------:R-:W-:Y:S01]  /*0420*/  LEA.HI.X.SX32 R3, R8, UR39, 0x1, P1 ;  /* 0x0000002708037c11 */ /* 0x000fe200088f0eff */
[----:B------:R-:W-:Y:S01]  /*0430*/  IMAD.IADD R10, R19, 0x1, R14 ;  /* 0x00000001130a7824 */ /* 0x000fe200078e020e */
[----:B------:R-:W-:Y:S04]  /*0440*/  ST.E.64 desc[UR36][R4.64+0x10], R18 ;  /* 0x0000101204007985 */ /* 0x000fe8000c101b24 */
[----:B------:R-:W-:Y:S01]  /*0450*/  LOP3.LUT R23, R10, 0x1, RZ, 0xc0, !PT ;  /* 0x000000010a177812 */ /* 0x000fe200078ec0ff */
[----:B------:R0:W-:Y:S04]  /*0460*/  ST.E.64 desc[UR36][R4.64+0x8], R16 ;  /* 0x0000081004007985 */ /* 0x0001e8000c101b24 */
[----:B------:R1:W-:Y:S04]  /*0470*/  ST.E.64 desc[UR36][R4.64], R14 ;  /* 0x0000000e04007985 */ /* 0x0003e8000c101b24 */
[----:B------:R2:W-:Y:S04]  /*0480*/  STG.E.U8 desc[UR36][R2.64+-0x1], R23 ;  /* 0xffffff1702007986 */ /* 0x0005e8000c101124 */
[----:B------:R-:W3:Y:S04]  /*0490*/  LD.E.64 R20, desc[UR36][R4.64] ;  /* 0x0000002404147980 */ /* 0x000ee8000c101b00 */
[----:B------:R-:W4:Y:S04]  /*04a0*/  LD.E.64 R10, desc[UR36][R4.64+0x10] ;  /* 0x00001024040a7980 */ /* 0x000f28000c101b00 */
[----:B------:R-:W5:Y:S01]  /*04b0*/  LD.E.64 R12, desc[UR36][R4.64+0x8] ;  /* 0x00000824040c7980 */ /* 0x000f62000c101b00 */
[----:B---3--:R-:W-:Y:S01]  /*04c0*/  SHF.R.U32.HI R24, RZ, 0x2, R21 ;  /* 0x00000002ff187819 */ /* 0x008fe20000011615 */
[----:B------:R-:W-:-:S03]  /*04d0*/  VIADD R20, R20, 0x587c5 ;  /* 0x000587c514147836 */ /* 0x000fc60000000000 */
[----:B------:R-:W-:Y:S01]  /*04e0*/  LOP3.LUT R24, R24, R21, RZ, 0x3c, !PT ;  /* 0x0000001518187212 */ /* 0x000fe200078e3cff */
[----:B----4-:R-:W-:Y:S01]  /*04f0*/  IMAD.SHL.U32 R21, R11, 0x10, RZ ;  /* 0x000000100b157824 */ /* 0x010fe200078e00ff */
[----:B0-----:R-:W-:Y:S01]  /*0500*/  MOV R16, R11 ;  /* 0x0000000b00107202 */ /* 0x001fe20000000f00 */
[----:B-1----:R-:W-:Y:S02]  /*0510*/  IMAD.MOV.U32 R15, RZ, RZ, R10 ;  /* 0x000000ffff0f7224 */ /* 0x002fe400078e000a */
[----:B------:R-:W-:Y:S02]  /*0520*/  IMAD.SHL.U32 R25, R24, 0x2, RZ ;  /* 0x0000000218197824 */ /* 0x000fe400078e00ff */
[----:B-----5:R-:W-:-:S03]  /*0530*/  IMAD.MOV.U32 R14, RZ, RZ, R13 ;  /* 0x000000ffff0e7224 */ /* 0x020fc600078e000d */
[----:B------:R-:W-:Y:S01]  /*0540*/  LOP3.LUT R24, R24, R25, R21, 0x96, !PT ;  /* 0x0000001918187212 */ /* 0x000fe200078e9615 */
[----:B------:R-:W-:Y:S01]  /*0550*/  IMAD.MOV.U32 R21, RZ, RZ, R12 ;  /* 0x000000ffff157224 */ /* 0x000fe200078e000c */
[----:B------:R0:W-:Y:S02]  /*0560*/  ST.E.64 desc[UR36][R4.64+0x8], R14 ;  /* 0x0000080e04007985 */ /* 0x0001e4000c101b24 */
[----:B------:R-:W-:Y:S02]  /*0570*/  LOP3.LUT R17, R24, R11, RZ, 0x3c, !PT ;  /* 0x0000000b18117212 */ /* 0x000fe400078e3cff */
[----:B------:R-:W-:Y:S03]  /*0580*/  ST.E.64 desc[UR36][R4.64], R20 ;  /* 0x0000001404007985 */ /* 0x000fe6000c101b24 */
[----:B------:R-:W-:Y:S01]  /*0590*/  IMAD.IADD R10, R17, 0x1, R20 ;  /* 0x00000001110a7824 */ /* 0x000fe200078e0214 */
[----:B------:R1:W-:Y:S04]  /*05a0*/  ST.E.64 desc[UR36][R4.64+0x10], R16 ;  /* 0x0000101004007985 */ /* 0x0003e8000c101b24 */
[----:B--2---:R-:W-:-:S05]  /*05b0*/  LOP3.LUT R23, R10, 0x1, RZ, 0xc0, !PT ;  /* 0x000000010a177812 */ /* 0x004fca00078ec0ff */
[----:B------:R2:W-:Y:S04]  /*05c0*/  STG.E.U8 desc[UR36][R2.64], R23 ;  /* 0x0000001702007986 */ /* 0x0005e8000c101124 */
[----:B------:R-:W3:Y:S04]  /*05d0*/  LD.E.64 R18, desc[UR36][R4.64] ;  /* 0x0000002404127980 */ /* 0x000ee8000c101b00 */
[----:B------:R-:W4:Y:S04]  /*05e0*/  LD.E.64 R10, desc[UR36][R4.64+0x10] ;  /* 0x00001024040a7980 */ /* 0x000f28000c101b00 */
[----:B------:R-:W5:Y:S01]  /*05f0*/  LD.E.64 R12, desc[UR36][R4.64+0x8] ;  /* 0x00000824040c7980 */ /* 0x000f62000c101b00 */
[----:B---3--:R-:W-:Y:S01]  /*0600*/  SHF.R.U32.HI R24, RZ, 0x2, R19 ;  /* 0x00000002ff187819 */ /* 0x008fe20000011613 */
[----:B------:R-:W-:-:S03]  /*0610*/  VIADD R18, R18, 0x587c5 ;  /* 0x000587c512127836 */ /* 0x000fc60000000000 */
[----:B------:R-:W-:Y:S01]  /*0620*/  LOP3.LUT R24, R24, R19, RZ, 0x3c, !PT ;  /* 0x0000001318187212 */ /* 0x000fe200078e3cff */
[----:B----4-:R-:W-:Y:S02]  /*0630*/  IMAD.SHL.U32 R19, R11, 0x10, RZ ;  /* 0x000000100b137824 */ /* 0x010fe400078e00ff */
[----:B0-----:R-:W-:Y:S02]  /*0640*/  IMAD.MOV.U32 R15, RZ, RZ, R10 ;  /* 0x000000ffff0f7224 */ /* 0x001fe400078e000a */
[C---:B------:R-:W-:Y:S02]  /*0650*/  IMAD.SHL.U32 R25, R24.reuse, 0x2, RZ ;  /* 0x0000000218197824 */ /* 0x040fe400078e00ff */
[----:B-1----:R-:W-:Y:S02]  /*0660*/  IMAD.MOV.U32 R16, RZ, RZ, R11 ;  /* 0x000000ffff107224 */ /* 0x002fe400078e000b */
[----:B-----5:R-:W-:Y:S01]  /*0670*/  IMAD.MOV.U32 R14, RZ, RZ, R13 ;  /* 0x000000ffff0e7224 */ /* 0x020fe200078e000d */
[----:B------:R-:W-:Y:S01]  /*0680*/  LOP3.LUT R24, R24, R25, R19, 0x96, !PT ;  /* 0x0000001918187212 */ /* 0x000fe200078e9613 */
[----:B------:R-:W-:-:S03]  /*0690*/  IMAD.MOV.U32 R19, RZ, RZ, R12 ;  /* 0x000000ffff137224 */ /* 0x000fc600078e000c */
[----:B------:R-:W-:Y:S01]  /*06a0*/  LOP3.LUT R17, R24, R11, RZ, 0x3c, !PT ;  /* 0x0000000b18117212 */ /* 0x000fe200078e3cff */
[----:B------:R0:W-:Y:S03]  /*06b0*/  ST.E.64 desc[UR36][R4.64+0x8], R14 ;  /* 0x0000080e04007985 */ /* 0x0001e6000c101b24 */
[----:B------:R-:W-:Y:S01]  /*06c0*/  IADD3 R10, PT, PT, R17, R18, RZ ;  /* 0x00000012110a7210 */ /* 0x000fe20007ffe0ff */
[----:B------:R1:W-:Y:S03]  /*06d0*/  ST.E.64 desc[UR36][R4.64+0x10], R16 ;  /* 0x0000101004007985 */ /* 0x0003e6000c101b24 */
[----:B--2---:R-:W-:Y:S01]  /*06e0*/  LOP3.LUT R23, R10, 0x1, RZ, 0xc0, !PT ;  /* 0x000000010a177812 */ /* 0x004fe200078ec0ff */
[----:B------:R2:W-:Y:S04]  /*06f0*/  ST.E.64 desc[UR36][R4.64], R18 ;  /* 0x0000001204007985 */ /* 0x0005e8000c101b24 */
[----:B------:R2:W-:Y:S04]  /*0700*/  STG.E.U8 desc[UR36][R2.64+0x1], R23 ;  /* 0x0000011702007986 */ /* 0x0005e8000c101124 */
[----:B------:R-:W3:Y:S04]  /*0710*/  LD.E.64 R20, desc[UR36][R4.64] ;  /* 0x0000002404147980 */ /* 0x000ee8000c101b00 */
[----:B------:R-:W4:Y:S04]  /*0720*/  LD.E.64 R10, desc[UR36][R4.64+0x10] ;  /* 0x00001024040a7980 */ /* 0x000f28000c101b00 */
[----:B------:R-:W5:Y:S01]  /*0730*/  LD.E.64 R12, desc[UR36][R4.64+0x8] ;  /* 0x00000824040c7980 */ /* 0x000f62000c101b00 */
[----:B------:R-:W-:-:S02]  /*0740*/  VIADD R9, R9, 0x4 ;  /* 0x0000000409097836 */ /* 0x000fc40000000000 */
[----:B------:R-:W-:-:S03]  /*0750*/  VIADD R8, R8, 0x4 ;  /* 0x0000000408087836 */ /* 0x000fc60000000000 */
[----:B------:R-:W-:Y:S02]  /*0760*/  ISETP.NE.AND P1, PT, R9, RZ, PT ;  /* 0x000000ff0900720c */ /* 0x000fe40003f25270 */
        /* <DEDUP_REMOVED lines=12> */
[----:B------:R2:W-:Y:S03]  /*0830*/  ST.E.64 desc[UR36][R4.64], R20 ;  /* 0x0000001404007985 */ /* 0x0005e6000c101b24 */
[----:B------:R-:W-:Y:S01]  /*0840*/  IMAD.IADD R10, R17, 0x1, R20 ;  /* 0x00000001110a7824 */ /* 0x000fe200078e0214 */
[----:B------:R2:W-:Y:S04]  /*0850*/  ST.E.64 desc[UR36][R4.64+0x10], R16 ;  /* 0x0000101004007985 */ /* 0x0005e8000c101b24 */
[----:B------:R-:W-:-:S05]  /*0860*/  LOP3.LUT R11, R10, 0x1, RZ, 0xc0, !PT ;  /* 0x000000010a0b7812 */ /* 0x000fca00078ec0ff */
[----:B------:R2:W-:Y:S01]  /*0870*/  STG.E.U8 desc[UR36][R2.64+0x2], R11 ;  /* 0x0000020b02007986 */ /* 0x0005e2000c101124 */
[----:B------:R-:W-:Y:S05]  /*0880*/  @P1 BRA `(.L_x_3) ;  /* 0xfffffff800a81947 */ /* 0x000fea000383ffff */
[----:B------:R-:W-:Y:S05]  /*0890*/  BSYNC.RECONVERGENT B0 ;  /* 0x0000000000007941 */ /* 0x000fea0003800200 */
.L_x_2:
[----:B------:R-:W-:Y:S05]  /*08a0*/  @!P0 BRA `(.L_x_1) ;  /* 0x0000000400288947 */ /* 0x000fea0003800000 */
[----:B------:R-:W-:Y:S02]  /*08b0*/  ISETP.NE.AND P1, PT, R22, 0x1, PT ;  /* 0x000000011600780c */ /* 0x000fe40003f25270 */
[----:B------:R-:W-:-:S04]  /*08c0*/  LOP3.LUT R0, R0, 0x1, RZ, 0xc0, !PT ;  /* 0x0000000100007812 */ /* 0x000fc800078ec0ff */
[----:B------:R-:W-:-:S07]  /*08d0*/  ISETP.NE.U32.AND P0, PT, R0, 0x1, PT ;  /* 0x000000010000780c */ /* 0x000fce0003f05070 */
[----:B------:R-:W-:Y:S06]  /*08e0*/  @!P1 BRA `(.L_x_4) ;  /* 0x0000000000b49947 */ /* 0x000fec0003800000 */
[----:B------:R-:W3:Y:S01]  /*08f0*/  LD.E.64 R8, desc[UR36][R4.64] ;  /* 0x0000002404087980 */ /* 0x000ee2000c101b00 */
[----:B------:R-:W0:Y:S03]  /*0900*/  LDCU.64 UR4, c[0x0][0x380] ;  /* 0x00007000ff0477ac */ /* 0x000e260008000a00 */
[----:B--2---:R-:W2:Y:S04]  /*0910*/  LD.E.64 R10, desc[UR36][R4.64+0x10] ;  /* 0x00001024040a7980 */ /* 0x004ea8000c101b00 */
[----:B------:R-:W4:Y:S01]  /*0920*/  LD.E.64 R2, desc[UR36][R4.64+0x8] ;  /* 0x0000082404027980 */ /* 0x000f22000c101b00 */
[----:B---3--:R-:W-:Y:S01]  /*0930*/  SHF.R.U32.HI R0, RZ, 0x2, R9 ;  /* 0x00000002ff007819 */ /* 0x008fe20000011609 */
[----:B------:R-:W-:-:S03]  /*0940*/  VIADD R14, R8, 0x587c5 ;  /* 0x000587c5080e7836 */ /* 0x000fc60000000000 */
[----:B------:R-:W-:Y:S01]  /*0950*/  LOP3.LUT R0, R0, R9, RZ, 0x3c, !PT ;  /* 0x0000000900007212 */ /* 0x000fe200078e3cff */
[----:B--2---:R-:W-:Y:S01]  /*0960*/  IMAD.MOV.U32 R19, RZ, RZ, R10 ;  /* 0x000000ffff137224 */ /* 0x004fe200078e000a */
[----:B------:R-:W-:Y:S01]  /*0970*/  SHF.L.U32 R9, R11, 0x4, RZ ;  /* 0x000000040b097819 */ /* 0x000fe200000006ff */
[----:B------:R-:W-:Y:S01]  /*0980*/  IMAD.MOV.U32 R20, RZ, RZ, R11 ;  /* 0x000000ffff147224 */ /* 0x000fe200078e000b */
[----:B----4-:R-:W-:Y:S01]  /*0990*/  MOV R18, R3 ;  /* 0x0000000300127202 */ /* 0x010fe20000000f00 */
[C---:B------:R-:W-:Y:S02]  /*09a0*/  IMAD.SHL.U32 R12, R0.reuse, 0x2, RZ ;  /* 0x00000002000c7824 */ /* 0x040fe400078e00ff */
[----:B------:R-:W-:Y:S02]  /*09b0*/  IMAD.MOV.U32 R15, RZ, RZ, R2 ;  /* 0x000000ffff0f7224 */ /* 0x000fe400078e0002 */
[----:B------:R-:W-:Y:S01]  /*09c0*/  ST.E.64 desc[UR36][R4.64+0x8], R18 ;  /* 0x0000081204007985 */ /* 0x000fe2000c101b24 */
[----:B------:R-:W-:Y:S01]  /*09d0*/  LOP3.LUT R12, R0, R12, R9, 0x96, !PT ;  /* 0x0000000c000c7212 */ /* 0x000fe200078e9609 */
[----:B------:R-:W-:-:S02]  /*09e0*/  IMAD.IADD R9, R6, 0x1, R7 ;  /* 0x0000000106097824 */ /* 0x000fc400078e0207 */
[----:B------:R1:W-:Y:S01]  /*09f0*/  ST.E.64 desc[UR36][R4.64], R14 ;  /* 0x0000000e04007985 */ /* 0x0003e2000c101b24 */
[----:B------:R-:W-:Y:S02]  /*0a00*/  LOP3.LUT R21, R12, R11, RZ, 0x3c, !PT ;  /* 0x0000000b0c157212 */ /* 0x000fe400078e3cff */
[----:B0-----:R-:W-:-:S03]  /*0a10*/  IADD3 R8, P1, PT, R9, UR4, RZ ;  /* 0x0000000409087c10 */ /* 0x001fc6000ff3e0ff */
[----:B------:R-:W-:Y:S01]  /*0a20*/  IMAD.IADD R0, R21, 0x1, R14 ;  /* 0x0000000115007824 */ /* 0x000fe200078e020e */
[----:B------:R-:W-:Y:S01]  /*0a30*/  LEA.HI.X.SX32 R9, R9, UR5, 0x1, P1 ;  /* 0x0000000509097c11 */ /* 0x000fe200088f0eff */
[----:B------:R-:W-:Y:S03]  /*0a40*/  ST.E.64 desc[UR36][R4.64+0x10], R20 ;  /* 0x0000101404007985 */ /* 0x000fe6000c101b24 */
[----:B------:R-:W-:-:S05]  /*0a50*/  LOP3.LUT R13, R0, 0x1, RZ, 0xc0, !PT ;  /* 0x00000001000d7812 */ /* 0x000fca00078ec0ff */
[----:B------:R0:W-:Y:S04]  /*0a60*/  STG.E.U8 desc[UR36][R8.64], R13 ;  /* 0x0000000d08007986 */ /* 0x0001e8000c101124 */
[----:B------:R-:W2:Y:S04]  /*0a70*/  LD.E.64 R16, desc[UR36][R4.64] ;  /* 0x0000002404107980 */ /* 0x000ea8000c101b00 */
[----:B------:R-:W3:Y:S04]  /*0a80*/  LD.E.64 R2, desc[UR36][R4.64+0x10] ;  /* 0x0000102404027980 */ /* 0x000ee8000c101b00 */
[----:B------:R-:W4:Y:S01]  /*0a90*/  LD.E.64 R10, desc[UR36][R4.64+0x8] ;  /* 0x00000824040a7980 */ /* 0x000f22000c101b00 */
[----:B------:R-:W-:Y:S01]  /*0aa0*/  VIADD R7, R7, 0x2 ;  /* 0x0000000207077836 */ /* 0x000fe20000000000 */
[----:B--2---:R-:W-:Y:S01]  /*0ab0*/  SHF.R.U32.HI R0, RZ, 0x2, R17 ;  /* 0x00000002ff007819 */ /* 0x004fe20000011611 */
[----:B------:R-:W-:-:S03]  /*0ac0*/  VIADD R16, R16, 0x587c5 ;  /* 0x000587c510107836 */ /* 0x000fc60000000000 */
[----:B------:R-:W-:Y:S01]  /*0ad0*/  LOP3.LUT R0, R0, R17, RZ, 0x3c, !PT ;  /* 0x0000001100007212 */ /* 0x000fe200078e3cff */
[----:B---3--:R-:W-:Y:S01]  /*0ae0*/  IMAD.SHL.U32 R17, R3, 0x10, RZ ;  /* 0x0000001003117824 */ /* 0x008fe200078e00ff */
[----:B-1----:R-:W-:Y:S01]  /*0af0*/  MOV R14, R3 ;  /* 0x00000003000e7202 */ /* 0x002fe20000000f00 */
[----:B0-----:R-:W-:Y:S02]  /*0b00*/  IMAD.MOV.U32 R13, RZ, RZ, R2 ;  /* 0x000000ffff0d7224 */ /* 0x001fe400078e0002 */
[----:B------:R-:W-:-:S05]  /*0b10*/  IMAD.SHL.U32 R12, R0, 0x2, RZ ;  /* 0x00000002000c7824 */ /* 0x000fca00078e00ff */
[----:B------:R-:W-:Y:S01]  /*0b20*/  LOP3.LUT R12, R0, R12, R17, 0x96, !PT ;  /* 0x0000000c000c7212 */ /* 0x000fe200078e9611 */
[----:B----4-:R-:W-:-:S03]  /*0b30*/  IMAD.MOV.U32 R17, RZ, RZ, R10 ;  /* 0x000000ffff117224 */ /* 0x010fc600078e000a */
[----:B------:R-:W-:Y:S01]  /*0b40*/  LOP3.LUT R15, R12, R3, RZ, 0x3c, !PT ;  /* 0x000000030c0f7212 */ /* 0x000fe200078e3cff */
[----:B------:R-:W-:Y:S01]  /*0b50*/  IMAD.MOV.U32 R12, RZ, RZ, R11 ;  /* 0x000000ffff0c7224 */ /* 0x000fe200078e000b */
[----:B------:R0:W-:Y:S03]  /*0b60*/  ST.E.64 desc[UR36][R4.64], R16 ;  /* 0x0000001004007985 */ /* 0x0001e6000c101b24 */
[----:B------:R-:W-:Y:S01]  /*0b70*/  IMAD.IADD R0, R15, 0x1, R16 ;  /* 0x000000010f007824 */ /* 0x000fe200078e0210 */
[----:B------:R0:W-:Y:S04]  /*0b80*/  ST.E.64 desc[UR36][R4.64+0x10], R14 ;  /* 0x0000100e04007985 */ /* 0x0001e8000c101b24 */
[----:B------:R-:W-:Y:S01]  /*0b90*/  LOP3.LUT R3, R0, 0x1, RZ, 0xc0, !PT ;  /* 0x0000000100037812 */ /* 0x000fe200078ec0ff */
[----:B------:R0:W-:Y:S04]  /*0ba0*/  ST.E.64 desc[UR36][R4.64+0x8], R12 ;  /* 0x0000080c04007985 */ /* 0x0001e8000c101b24 */
[----:B------:R0:W-:Y:S02]  /*0bb0*/  STG.E.U8 desc[UR36][R8.64+0x1], R3 ;  /* 0x0000010308007986 */ /* 0x0001e4000c101124 */
.L_x_4:
[----:B------:R-:W-:Y:S05]  /*0bc0*/  @P0 BRA `(.L_x_1) ;  /* 0x0000000000600947 */ /* 0x000fea0003800000 */
[----:B--2---:R-:W2:Y:S01]  /*0bd0*/  LD.E.64 R10, desc[UR36][R4.64] ;  /* 0x00000024040a7980 */ /* 0x004ea2000c101b00 */
[----:B------:R-:W1:Y:S03]  /*0be0*/  LDCU.64 UR4, c[0x0][0x380] ;  /* 0x00007000ff0477ac */ /* 0x000e660008000a00 */
[----:B0-----:R-:W3:Y:S04]  /*0bf0*/  LD.E.64 R8, desc[UR36][R4.64+0x10] ;  /* 0x0000102404087980 */ /* 0x001ee8000c101b00 */
[----:B------:R-:W4:Y:S01]  /*0c00*/  LD.E.64 R2, desc[UR36][R4.64+0x8] ;  /* 0x0000082404027980 */ /* 0x000f22000c101b00 */
[----:B------:R-:W-:-:S05]  /*0c10*/  IMAD.IADD R7, R6, 0x1, R7 ;  /* 0x0000000106077824 */ /* 0x000fca00078e0207 */
[----:B-1----:R-:W-:-:S04]  /*0c20*/  IADD3 R6, P0, PT, R7, UR4, RZ ;  /* 0x0000000407067c10 */ /* 0x002fc8000ff1e0ff */
[----:B------:R-:W-:Y:S02]  /*0c30*/  LEA.HI.X.SX32 R7, R7, UR5, 0x1, P0 ;  /* 0x0000000507077c11 */ /* 0x000fe400080f0eff */
[----:B--2---:R-:W-:Y:S02]  /*0c40*/  SHF.R.U32.HI R0, RZ, 0x2, R11 ;  /* 0x00000002ff007819 */ /* 0x004fe4000001160b */
[----:B------:R-:W-:Y:S02]  /*0c50*/  IADD3 R10, PT, PT, R10, 0x587c5, RZ ;  /* 0x000587c50a0a7810 */ /* 0x000fe40007ffe0ff */
[----:B------:R-:W-:Y:S01]  /*0c60*/  LOP3.LUT R0, R0, R11, RZ, 0x3c, !PT ;  /* 0x0000000b00007212 */ /* 0x000fe200078e3cff */
[----:B---3--:R-:W-:Y:S02]  /*0c70*/  IMAD.SHL.U32 R11, R9, 0x10, RZ ;  /* 0x00000010090b7824 */ /* 0x008fe400078e00ff */
[----:B------:R-:W-:Y:S02]  /*0c80*/  IMAD.MOV.U32 R13, RZ, RZ, R8 ;  /* 0x000000ffff0d7224 */ /* 0x000fe400078e0008 */
[----:B------:R-:W-:-:S02]  /*0c90*/  IMAD.SHL.U32 R12, R0, 0x2, RZ ;  /* 0x00000002000c7824 */ /* 0x000fc400078e00ff */
[----:B------:R-:W-:-:S03]  /*0ca0*/  IMAD.MOV.U32 R14, RZ, RZ, R9 ;  /* 0x000000ffff0e7224 */ /* 0x000fc600078e0009 */
        /* <DEDUP_REMOVED lines=10> */
.L_x_1:
[----:B------:R-:W-:-:S04]  /*0d50*/  MOV R0, 0x8 ;  /* 0x0000000800007802 */ /* 0x000fc80000000f00 */
[----:B012---:R0:W1:Y:S03]  /*0d60*/  LDC.64 R2, c[0x4][R0] ;  /* 0x0100000000027b82 */ /* 0x0070660000000a00 */
[----:B------:R-:W-:-:S07]  /*0d70*/  LEPC R20, `(.L_x_5) ;  /* 0x000000001014794e */ /* 0x000fce0000000000 */
[----:B01----:R-:W-:Y:S05]  /*0d80*/  CALL.ABS.NOINC R2 ;  /* 0x0000000002007343 */ /* 0x003fea0003c00000 */
.L_x_5:
[----:B------:R-:W-:Y:S05]  /*0d90*/  EXIT ;  /* 0x000000000000794d */ /* 0x000fea0003800000 */
.L_x_6:
[----:B------:R-:W-:-:S00]  /*0da0*/  BRA `(.L_x_6) ;  /* 0xfffffffc00fc7947 */ /* 0x000fc0000383ffff */
[----:B------:R-:W-:-:S00]  /*0db0*/  NOP ;  /* 0x0000000000007918 */ /* 0x000fc00000000000 */
        /* <DEDUP_REMOVED lines=12> */
.L_x_7:


//--------------------- .nv.global.init           --------------------------
	.section	.nv.global.init,"aw",@progbits
	.align	4
.nv.global.init:
	.type		mrg32k3aM1SubSeq,@object
	.size		mrg32k3aM1SubSeq,(mrg32k3aM2SubSeq - mrg32k3aM1SubSeq)
mrg32k3aM1SubSeq:
        /*0000*/ 	.byte	0x0b, 0xcc, 0xee, 0x04, 0x73, 0x29, 0x8b, 0x6f, 0xf6, 0x53, 0x03, 0xf6, 0x23, 0xf6, 0xea, 0xda
        /* <DEDUP_REMOVED lines=125> */
	.type		mrg32k3aM2SubSeq,@object
	.size		mrg32k3aM2SubSeq,(mrg32k3aM1 - mrg32k3aM2SubSeq)
mrg32k3aM2SubSeq:
        /* <DEDUP_REMOVED lines=126> */
	.type		mrg32k3aM1,@object
	.size		mrg32k3aM1,(mrg32k3aM1Seq - mrg32k3aM1)
mrg32k3aM1:
        /* <DEDUP_REMOVED lines=144> */
	.type		mrg32k3aM1Seq,@object
	.size		mrg32k3aM1Seq,(mrg32k3aM2 - mrg32k3aM1Seq)
mrg32k3aM1Seq:
        /* <DEDUP_REMOVED lines=144> */
	.type		mrg32k3aM2,@object
	.size		mrg32k3aM2,(mrg32k3aM2Seq - mrg32k3aM2)
mrg32k3aM2:
        /* <DEDUP_REMOVED lines=144> */
	.type		mrg32k3aM2Seq,@object
	.size		mrg32k3aM2Seq,(precalc_xorwow_matrix - mrg32k3aM2Seq)
mrg32k3aM2Seq:
        /* <DEDUP_REMOVED lines=144> */
	.type		precalc_xorwow_matrix,@object
	.size		precalc_xorwow_matrix,(precalc_xorwow_offset_matrix - precalc_xorwow_matrix)
precalc_xorwow_matrix:
        /* <DEDUP_REMOVED lines=6400> */
	.type		precalc_xorwow_offset_matrix,@object
	.size		precalc_xorwow_offset_matrix,(.L_1 - precalc_xorwow_offset_matrix)
precalc_xorwow_offset_matrix:
        /* <DEDUP_REMOVED lines=6400> */
.L_1:


//--------------------- .nv.shared.reserved.0     --------------------------
	.section	.nv.shared.reserved.0,"aw",@nobits
	.weak		__nv_reservedSMEM_offset_0_alias
	.size		__nv_reservedSMEM_offset_0_alias, 0, 64
	.other		__nv_reservedSMEM_offset_0_alias,@"STO_CUDA_RESERVED_SHARED STV_DEFAULT"
__nv_reservedSMEM_offset_0_alias:
	.zero		0
	.zero		64


//--------------------- .nv.constant0._Z2f0Pbimi  --------------------------
	.section	.nv.constant0._Z2f0Pbimi,"a",@progbits
	.sectionflags	@""
	.align	4
.nv.constant0._Z2f0Pbimi:
	.zero		924


//--------------------- SYMBOLS --------------------------

	.type		.nv.reservedSmem.offset0,@object
	.size		.nv.reservedSmem.offset0,0x4
	.type		malloc,@function
	.type		free,@function
